//
// Generated by NVIDIA NVVM Compiler
//
// Compiler Build ID: CL-36424714
// Cuda compilation tools, release 13.0, V13.0.88
// Based on NVVM 20.0.0
//

.version 9.0
.target sm_100
.address_size 64

	// .globl	OutputLayer

.visible .entry OutputLayer(
	.param .u64 .ptr .align 1 OutputLayer_param_0,
	.param .u64 .ptr .align 1 OutputLayer_param_1,
	.param .u64 .ptr .align 1 OutputLayer_param_2
)
{
	.reg .b32 	%r<4>;
	.reg .b64 	%rd<14>;
	.reg .b64 	%fd<377>;

	ld.param.u64 	%rd1, [OutputLayer_param_0];
	ld.param.u64 	%rd2, [OutputLayer_param_1];
	ld.param.u64 	%rd3, [OutputLayer_param_2];
	cvta.to.global.u64 	%rd4, %rd2;
	cvta.to.global.u64 	%rd5, %rd1;
	mov.u32 	%r1, %ctaid.x;
	mov.u32 	%r2, %tid.x;
	mul.lo.s32 	%r3, %r2, 125;
	mul.wide.u32 	%rd6, %r1, 32000;
	add.s64 	%rd7, %rd4, %rd6;
	mul.wide.u32 	%rd8, %r3, 8;
	add.s64 	%rd9, %rd5, %rd8;
	ld.global.f64 	%fd1, [%rd9];
	add.s64 	%rd10, %rd7, %rd8;
	ld.global.f64 	%fd2, [%rd10];
	fma.rn.f64 	%fd3, %fd1, %fd2, 0d0000000000000000;
	ld.global.f64 	%fd4, [%rd9+8];
	ld.global.f64 	%fd5, [%rd10+8];
	fma.rn.f64 	%fd6, %fd4, %fd5, %fd3;
	ld.global.f64 	%fd7, [%rd9+16];
	ld.global.f64 	%fd8, [%rd10+16];
	fma.rn.f64 	%fd9, %fd7, %fd8, %fd6;
	ld.global.f64 	%fd10, [%rd9+24];
	ld.global.f64 	%fd11, [%rd10+24];
	fma.rn.f64 	%fd12, %fd10, %fd11, %fd9;
	ld.global.f64 	%fd13, [%rd9+32];
	ld.global.f64 	%fd14, [%rd10+32];
	fma.rn.f64 	%fd15, %fd13, %fd14, %fd12;
	ld.global.f64 	%fd16, [%rd9+40];
	ld.global.f64 	%fd17, [%rd10+40];
	fma.rn.f64 	%fd18, %fd16, %fd17, %fd15;
	ld.global.f64 	%fd19, [%rd9+48];
	ld.global.f64 	%fd20, [%rd10+48];
	fma.rn.f64 	%fd21, %fd19, %fd20, %fd18;
	ld.global.f64 	%fd22, [%rd9+56];
	ld.global.f64 	%fd23, [%rd10+56];
	fma.rn.f64 	%fd24, %fd22, %fd23, %fd21;
	ld.global.f64 	%fd25, [%rd9+64];
	ld.global.f64 	%fd26, [%rd10+64];
	fma.rn.f64 	%fd27, %fd25, %fd26, %fd24;
	ld.global.f64 	%fd28, [%rd9+72];
	ld.global.f64 	%fd29, [%rd10+72];
	fma.rn.f64 	%fd30, %fd28, %fd29, %fd27;
	ld.global.f64 	%fd31, [%rd9+80];
	ld.global.f64 	%fd32, [%rd10+80];
	fma.rn.f64 	%fd33, %fd31, %fd32, %fd30;
	ld.global.f64 	%fd34, [%rd9+88];
	ld.global.f64 	%fd35, [%rd10+88];
	fma.rn.f64 	%fd36, %fd34, %fd35, %fd33;
	ld.global.f64 	%fd37, [%rd9+96];
	ld.global.f64 	%fd38, [%rd10+96];
	fma.rn.f64 	%fd39, %fd37, %fd38, %fd36;
	ld.global.f64 	%fd40, [%rd9+104];
	ld.global.f64 	%fd41, [%rd10+104];
	fma.rn.f64 	%fd42, %fd40, %fd41, %fd39;
	ld.global.f64 	%fd43, [%rd9+112];
	ld.global.f64 	%fd44, [%rd10+112];
	fma.rn.f64 	%fd45, %fd43, %fd44, %fd42;
	ld.global.f64 	%fd46, [%rd9+120];
	ld.global.f64 	%fd47, [%rd10+120];
	fma.rn.f64 	%fd48, %fd46, %fd47, %fd45;
	ld.global.f64 	%fd49, [%rd9+128];
	ld.global.f64 	%fd50, [%rd10+128];
	fma.rn.f64 	%fd51, %fd49, %fd50, %fd48;
	ld.global.f64 	%fd52, [%rd9+136];
	ld.global.f64 	%fd53, [%rd10+136];
	fma.rn.f64 	%fd54, %fd52, %fd53, %fd51;
	ld.global.f64 	%fd55, [%rd9+144];
	ld.global.f64 	%fd56, [%rd10+144];
	fma.rn.f64 	%fd57, %fd55, %fd56, %fd54;
	ld.global.f64 	%fd58, [%rd9+152];
	ld.global.f64 	%fd59, [%rd10+152];
	fma.rn.f64 	%fd60, %fd58, %fd59, %fd57;
	ld.global.f64 	%fd61, [%rd9+160];
	ld.global.f64 	%fd62, [%rd10+160];
	fma.rn.f64 	%fd63, %fd61, %fd62, %fd60;
	ld.global.f64 	%fd64, [%rd9+168];
	ld.global.f64 	%fd65, [%rd10+168];
	fma.rn.f64 	%fd66, %fd64, %fd65, %fd63;
	ld.global.f64 	%fd67, [%rd9+176];
	ld.global.f64 	%fd68, [%rd10+176];
	fma.rn.f64 	%fd69, %fd67, %fd68, %fd66;
	ld.global.f64 	%fd70, [%rd9+184];
	ld.global.f64 	%fd71, [%rd10+184];
	fma.rn.f64 	%fd72, %fd70, %fd71, %fd69;
	ld.global.f64 	%fd73, [%rd9+192];
	ld.global.f64 	%fd74, [%rd10+192];
	fma.rn.f64 	%fd75, %fd73, %fd74, %fd72;
	ld.global.f64 	%fd76, [%rd9+200];
	ld.global.f64 	%fd77, [%rd10+200];
	fma.rn.f64 	%fd78, %fd76, %fd77, %fd75;
	ld.global.f64 	%fd79, [%rd9+208];
	ld.global.f64 	%fd80, [%rd10+208];
	fma.rn.f64 	%fd81, %fd79, %fd80, %fd78;
	ld.global.f64 	%fd82, [%rd9+216];
	ld.global.f64 	%fd83, [%rd10+216];
	fma.rn.f64 	%fd84, %fd82, %fd83, %fd81;
	ld.global.f64 	%fd85, [%rd9+224];
	ld.global.f64 	%fd86, [%rd10+224];
	fma.rn.f64 	%fd87, %fd85, %fd86, %fd84;
	ld.global.f64 	%fd88, [%rd9+232];
	ld.global.f64 	%fd89, [%rd10+232];
	fma.rn.f64 	%fd90, %fd88, %fd89, %fd87;
	ld.global.f64 	%fd91, [%rd9+240];
	ld.global.f64 	%fd92, [%rd10+240];
	fma.rn.f64 	%fd93, %fd91, %fd92, %fd90;
	ld.global.f64 	%fd94, [%rd9+248];
	ld.global.f64 	%fd95, [%rd10+248];
	fma.rn.f64 	%fd96, %fd94, %fd95, %fd93;
	ld.global.f64 	%fd97, [%rd9+256];
	ld.global.f64 	%fd98, [%rd10+256];
	fma.rn.f64 	%fd99, %fd97, %fd98, %fd96;
	ld.global.f64 	%fd100, [%rd9+264];
	ld.global.f64 	%fd101, [%rd10+264];
	fma.rn.f64 	%fd102, %fd100, %fd101, %fd99;
	ld.global.f64 	%fd103, [%rd9+272];
	ld.global.f64 	%fd104, [%rd10+272];
	fma.rn.f64 	%fd105, %fd103, %fd104, %fd102;
	ld.global.f64 	%fd106, [%rd9+280];
	ld.global.f64 	%fd107, [%rd10+280];
	fma.rn.f64 	%fd108, %fd106, %fd107, %fd105;
	ld.global.f64 	%fd109, [%rd9+288];
	ld.global.f64 	%fd110, [%rd10+288];
	fma.rn.f64 	%fd111, %fd109, %fd110, %fd108;
	ld.global.f64 	%fd112, [%rd9+296];
	ld.global.f64 	%fd113, [%rd10+296];
	fma.rn.f64 	%fd114, %fd112, %fd113, %fd111;
	ld.global.f64 	%fd115, [%rd9+304];
	ld.global.f64 	%fd116, [%rd10+304];
	fma.rn.f64 	%fd117, %fd115, %fd116, %fd114;
	ld.global.f64 	%fd118, [%rd9+312];
	ld.global.f64 	%fd119, [%rd10+312];
	fma.rn.f64 	%fd120, %fd118, %fd119, %fd117;
	ld.global.f64 	%fd121, [%rd9+320];
	ld.global.f64 	%fd122, [%rd10+320];
	fma.rn.f64 	%fd123, %fd121, %fd122, %fd120;
	ld.global.f64 	%fd124, [%rd9+328];
	ld.global.f64 	%fd125, [%rd10+328];
	fma.rn.f64 	%fd126, %fd124, %fd125, %fd123;
	ld.global.f64 	%fd127, [%rd9+336];
	ld.global.f64 	%fd128, [%rd10+336];
	fma.rn.f64 	%fd129, %fd127, %fd128, %fd126;
	ld.global.f64 	%fd130, [%rd9+344];
	ld.global.f64 	%fd131, [%rd10+344];
	fma.rn.f64 	%fd132, %fd130, %fd131, %fd129;
	ld.global.f64 	%fd133, [%rd9+352];
	ld.global.f64 	%fd134, [%rd10+352];
	fma.rn.f64 	%fd135, %fd133, %fd134, %fd132;
	ld.global.f64 	%fd136, [%rd9+360];
	ld.global.f64 	%fd137, [%rd10+360];
	fma.rn.f64 	%fd138, %fd136, %fd137, %fd135;
	ld.global.f64 	%fd139, [%rd9+368];
	ld.global.f64 	%fd140, [%rd10+368];
	fma.rn.f64 	%fd141, %fd139, %fd140, %fd138;
	ld.global.f64 	%fd142, [%rd9+376];
	ld.global.f64 	%fd143, [%rd10+376];
	fma.rn.f64 	%fd144, %fd142, %fd143, %fd141;
	ld.global.f64 	%fd145, [%rd9+384];
	ld.global.f64 	%fd146, [%rd10+384];
	fma.rn.f64 	%fd147, %fd145, %fd146, %fd144;
	ld.global.f64 	%fd148, [%rd9+392];
	ld.global.f64 	%fd149, [%rd10+392];
	fma.rn.f64 	%fd150, %fd148, %fd149, %fd147;
	ld.global.f64 	%fd151, [%rd9+400];
	ld.global.f64 	%fd152, [%rd10+400];
	fma.rn.f64 	%fd153, %fd151, %fd152, %fd150;
	ld.global.f64 	%fd154, [%rd9+408];
	ld.global.f64 	%fd155, [%rd10+408];
	fma.rn.f64 	%fd156, %fd154, %fd155, %fd153;
	ld.global.f64 	%fd157, [%rd9+416];
	ld.global.f64 	%fd158, [%rd10+416];
	fma.rn.f64 	%fd159, %fd157, %fd158, %fd156;
	ld.global.f64 	%fd160, [%rd9+424];
	ld.global.f64 	%fd161, [%rd10+424];
	fma.rn.f64 	%fd162, %fd160, %fd161, %fd159;
	ld.global.f64 	%fd163, [%rd9+432];
	ld.global.f64 	%fd164, [%rd10+432];
	fma.rn.f64 	%fd165, %fd163, %fd164, %fd162;
	ld.global.f64 	%fd166, [%rd9+440];
	ld.global.f64 	%fd167, [%rd10+440];
	fma.rn.f64 	%fd168, %fd166, %fd167, %fd165;
	ld.global.f64 	%fd169, [%rd9+448];
	ld.global.f64 	%fd170, [%rd10+448];
	fma.rn.f64 	%fd171, %fd169, %fd170, %fd168;
	ld.global.f64 	%fd172, [%rd9+456];
	ld.global.f64 	%fd173, [%rd10+456];
	fma.rn.f64 	%fd174, %fd172, %fd173, %fd171;
	ld.global.f64 	%fd175, [%rd9+464];
	ld.global.f64 	%fd176, [%rd10+464];
	fma.rn.f64 	%fd177, %fd175, %fd176, %fd174;
	ld.global.f64 	%fd178, [%rd9+472];
	ld.global.f64 	%fd179, [%rd10+472];
	fma.rn.f64 	%fd180, %fd178, %fd179, %fd177;
	ld.global.f64 	%fd181, [%rd9+480];
	ld.global.f64 	%fd182, [%rd10+480];
	fma.rn.f64 	%fd183, %fd181, %fd182, %fd180;
	ld.global.f64 	%fd184, [%rd9+488];
	ld.global.f64 	%fd185, [%rd10+488];
	fma.rn.f64 	%fd186, %fd184, %fd185, %fd183;
	ld.global.f64 	%fd187, [%rd9+496];
	ld.global.f64 	%fd188, [%rd10+496];
	fma.rn.f64 	%fd189, %fd187, %fd188, %fd186;
	ld.global.f64 	%fd190, [%rd9+504];
	ld.global.f64 	%fd191, [%rd10+504];
	fma.rn.f64 	%fd192, %fd190, %fd191, %fd189;
	ld.global.f64 	%fd193, [%rd9+512];
	ld.global.f64 	%fd194, [%rd10+512];
	fma.rn.f64 	%fd195, %fd193, %fd194, %fd192;
	ld.global.f64 	%fd196, [%rd9+520];
	ld.global.f64 	%fd197, [%rd10+520];
	fma.rn.f64 	%fd198, %fd196, %fd197, %fd195;
	ld.global.f64 	%fd199, [%rd9+528];
	ld.global.f64 	%fd200, [%rd10+528];
	fma.rn.f64 	%fd201, %fd199, %fd200, %fd198;
	ld.global.f64 	%fd202, [%rd9+536];
	ld.global.f64 	%fd203, [%rd10+536];
	fma.rn.f64 	%fd204, %fd202, %fd203, %fd201;
	ld.global.f64 	%fd205, [%rd9+544];
	ld.global.f64 	%fd206, [%rd10+544];
	fma.rn.f64 	%fd207, %fd205, %fd206, %fd204;
	ld.global.f64 	%fd208, [%rd9+552];
	ld.global.f64 	%fd209, [%rd10+552];
	fma.rn.f64 	%fd210, %fd208, %fd209, %fd207;
	ld.global.f64 	%fd211, [%rd9+560];
	ld.global.f64 	%fd212, [%rd10+560];
	fma.rn.f64 	%fd213, %fd211, %fd212, %fd210;
	ld.global.f64 	%fd214, [%rd9+568];
	ld.global.f64 	%fd215, [%rd10+568];
	fma.rn.f64 	%fd216, %fd214, %fd215, %fd213;
	ld.global.f64 	%fd217, [%rd9+576];
	ld.global.f64 	%fd218, [%rd10+576];
	fma.rn.f64 	%fd219, %fd217, %fd218, %fd216;
	ld.global.f64 	%fd220, [%rd9+584];
	ld.global.f64 	%fd221, [%rd10+584];
	fma.rn.f64 	%fd222, %fd220, %fd221, %fd219;
	ld.global.f64 	%fd223, [%rd9+592];
	ld.global.f64 	%fd224, [%rd10+592];
	fma.rn.f64 	%fd225, %fd223, %fd224, %fd222;
	ld.global.f64 	%fd226, [%rd9+600];
	ld.global.f64 	%fd227, [%rd10+600];
	fma.rn.f64 	%fd228, %fd226, %fd227, %fd225;
	ld.global.f64 	%fd229, [%rd9+608];
	ld.global.f64 	%fd230, [%rd10+608];
	fma.rn.f64 	%fd231, %fd229, %fd230, %fd228;
	ld.global.f64 	%fd232, [%rd9+616];
	ld.global.f64 	%fd233, [%rd10+616];
	fma.rn.f64 	%fd234, %fd232, %fd233, %fd231;
	ld.global.f64 	%fd235, [%rd9+624];
	ld.global.f64 	%fd236, [%rd10+624];
	fma.rn.f64 	%fd237, %fd235, %fd236, %fd234;
	ld.global.f64 	%fd238, [%rd9+632];
	ld.global.f64 	%fd239, [%rd10+632];
	fma.rn.f64 	%fd240, %fd238, %fd239, %fd237;
	ld.global.f64 	%fd241, [%rd9+640];
	ld.global.f64 	%fd242, [%rd10+640];
	fma.rn.f64 	%fd243, %fd241, %fd242, %fd240;
	ld.global.f64 	%fd244, [%rd9+648];
	ld.global.f64 	%fd245, [%rd10+648];
	fma.rn.f64 	%fd246, %fd244, %fd245, %fd243;
	ld.global.f64 	%fd247, [%rd9+656];
	ld.global.f64 	%fd248, [%rd10+656];
	fma.rn.f64 	%fd249, %fd247, %fd248, %fd246;
	ld.global.f64 	%fd250, [%rd9+664];
	ld.global.f64 	%fd251, [%rd10+664];
	fma.rn.f64 	%fd252, %fd250, %fd251, %fd249;
	ld.global.f64 	%fd253, [%rd9+672];
	ld.global.f64 	%fd254, [%rd10+672];
	fma.rn.f64 	%fd255, %fd253, %fd254, %fd252;
	ld.global.f64 	%fd256, [%rd9+680];
	ld.global.f64 	%fd257, [%rd10+680];
	fma.rn.f64 	%fd258, %fd256, %fd257, %fd255;
	ld.global.f64 	%fd259, [%rd9+688];
	ld.global.f64 	%fd260, [%rd10+688];
	fma.rn.f64 	%fd261, %fd259, %fd260, %fd258;
	ld.global.f64 	%fd262, [%rd9+696];
	ld.global.f64 	%fd263, [%rd10+696];
	fma.rn.f64 	%fd264, %fd262, %fd263, %fd261;
	ld.global.f64 	%fd265, [%rd9+704];
	ld.global.f64 	%fd266, [%rd10+704];
	fma.rn.f64 	%fd267, %fd265, %fd266, %fd264;
	ld.global.f64 	%fd268, [%rd9+712];
	ld.global.f64 	%fd269, [%rd10+712];
	fma.rn.f64 	%fd270, %fd268, %fd269, %fd267;
	ld.global.f64 	%fd271, [%rd9+720];
	ld.global.f64 	%fd272, [%rd10+720];
	fma.rn.f64 	%fd273, %fd271, %fd272, %fd270;
	ld.global.f64 	%fd274, [%rd9+728];
	ld.global.f64 	%fd275, [%rd10+728];
	fma.rn.f64 	%fd276, %fd274, %fd275, %fd273;
	ld.global.f64 	%fd277, [%rd9+736];
	ld.global.f64 	%fd278, [%rd10+736];
	fma.rn.f64 	%fd279, %fd277, %fd278, %fd276;
	ld.global.f64 	%fd280, [%rd9+744];
	ld.global.f64 	%fd281, [%rd10+744];
	fma.rn.f64 	%fd282, %fd280, %fd281, %fd279;
	ld.global.f64 	%fd283, [%rd9+752];
	ld.global.f64 	%fd284, [%rd10+752];
	fma.rn.f64 	%fd285, %fd283, %fd284, %fd282;
	ld.global.f64 	%fd286, [%rd9+760];
	ld.global.f64 	%fd287, [%rd10+760];
	fma.rn.f64 	%fd288, %fd286, %fd287, %fd285;
	ld.global.f64 	%fd289, [%rd9+768];
	ld.global.f64 	%fd290, [%rd10+768];
	fma.rn.f64 	%fd291, %fd289, %fd290, %fd288;
	ld.global.f64 	%fd292, [%rd9+776];
	ld.global.f64 	%fd293, [%rd10+776];
	fma.rn.f64 	%fd294, %fd292, %fd293, %fd291;
	ld.global.f64 	%fd295, [%rd9+784];
	ld.global.f64 	%fd296, [%rd10+784];
	fma.rn.f64 	%fd297, %fd295, %fd296, %fd294;
	ld.global.f64 	%fd298, [%rd9+792];
	ld.global.f64 	%fd299, [%rd10+792];
	fma.rn.f64 	%fd300, %fd298, %fd299, %fd297;
	ld.global.f64 	%fd301, [%rd9+800];
	ld.global.f64 	%fd302, [%rd10+800];
	fma.rn.f64 	%fd303, %fd301, %fd302, %fd300;
	ld.global.f64 	%fd304, [%rd9+808];
	ld.global.f64 	%fd305, [%rd10+808];
	fma.rn.f64 	%fd306, %fd304, %fd305, %fd303;
	ld.global.f64 	%fd307, [%rd9+816];
	ld.global.f64 	%fd308, [%rd10+816];
	fma.rn.f64 	%fd309, %fd307, %fd308, %fd306;
	ld.global.f64 	%fd310, [%rd9+824];
	ld.global.f64 	%fd311, [%rd10+824];
	fma.rn.f64 	%fd312, %fd310, %fd311, %fd309;
	ld.global.f64 	%fd313, [%rd9+832];
	ld.global.f64 	%fd314, [%rd10+832];
	fma.rn.f64 	%fd315, %fd313, %fd314, %fd312;
	ld.global.f64 	%fd316, [%rd9+840];
	ld.global.f64 	%fd317, [%rd10+840];
	fma.rn.f64 	%fd318, %fd316, %fd317, %fd315;
	ld.global.f64 	%fd319, [%rd9+848];
	ld.global.f64 	%fd320, [%rd10+848];
	fma.rn.f64 	%fd321, %fd319, %fd320, %fd318;
	ld.global.f64 	%fd322, [%rd9+856];
	ld.global.f64 	%fd323, [%rd10+856];
	fma.rn.f64 	%fd324, %fd322, %fd323, %fd321;
	ld.global.f64 	%fd325, [%rd9+864];
	ld.global.f64 	%fd326, [%rd10+864];
	fma.rn.f64 	%fd327, %fd325, %fd326, %fd324;
	ld.global.f64 	%fd328, [%rd9+872];
	ld.global.f64 	%fd329, [%rd10+872];
	fma.rn.f64 	%fd330, %fd328, %fd329, %fd327;
	ld.global.f64 	%fd331, [%rd9+880];
	ld.global.f64 	%fd332, [%rd10+880];
	fma.rn.f64 	%fd333, %fd331, %fd332, %fd330;
	ld.global.f64 	%fd334, [%rd9+888];
	ld.global.f64 	%fd335, [%rd10+888];
	fma.rn.f64 	%fd336, %fd334, %fd335, %fd333;
	ld.global.f64 	%fd337, [%rd9+896];
	ld.global.f64 	%fd338, [%rd10+896];
	fma.rn.f64 	%fd339, %fd337, %fd338, %fd336;
	ld.global.f64 	%fd340, [%rd9+904];
	ld.global.f64 	%fd341, [%rd10+904];
	fma.rn.f64 	%fd342, %fd340, %fd341, %fd339;
	ld.global.f64 	%fd343, [%rd9+912];
	ld.global.f64 	%fd344, [%rd10+912];
	fma.rn.f64 	%fd345, %fd343, %fd344, %fd342;
	ld.global.f64 	%fd346, [%rd9+920];
	ld.global.f64 	%fd347, [%rd10+920];
	fma.rn.f64 	%fd348, %fd346, %fd347, %fd345;
	ld.global.f64 	%fd349, [%rd9+928];
	ld.global.f64 	%fd350, [%rd10+928];
	fma.rn.f64 	%fd351, %fd349, %fd350, %fd348;
	ld.global.f64 	%fd352, [%rd9+936];
	ld.global.f64 	%fd353, [%rd10+936];
	fma.rn.f64 	%fd354, %fd352, %fd353, %fd351;
	ld.global.f64 	%fd355, [%rd9+944];
	ld.global.f64 	%fd356, [%rd10+944];
	fma.rn.f64 	%fd357, %fd355, %fd356, %fd354;
	ld.global.f64 	%fd358, [%rd9+952];
	ld.global.f64 	%fd359, [%rd10+952];
	fma.rn.f64 	%fd360, %fd358, %fd359, %fd357;
	ld.global.f64 	%fd361, [%rd9+960];
	ld.global.f64 	%fd362, [%rd10+960];
	fma.rn.f64 	%fd363, %fd361, %fd362, %fd360;
	ld.global.f64 	%fd364, [%rd9+968];
	ld.global.f64 	%fd365, [%rd10+968];
	fma.rn.f64 	%fd366, %fd364, %fd365, %fd363;
	ld.global.f64 	%fd367, [%rd9+976];
	ld.global.f64 	%fd368, [%rd10+976];
	fma.rn.f64 	%fd369, %fd367, %fd368, %fd366;
	ld.global.f64 	%fd370, [%rd9+984];
	ld.global.f64 	%fd371, [%rd10+984];
	fma.rn.f64 	%fd372, %fd370, %fd371, %fd369;
	ld.global.f64 	%fd373, [%rd9+992];
	ld.global.f64 	%fd374, [%rd10+992];
	fma.rn.f64 	%fd375, %fd373, %fd374, %fd372;
	cvta.to.global.u64 	%rd11, %rd3;
	mul.wide.u32 	%rd12, %r1, 8;
	add.s64 	%rd13, %rd11, %rd12;
	atom.global.add.f64 	%fd376, [%rd13], %fd375;
	ret;

}
	// .globl	ConvolutionLayerAndReLU
.visible .entry ConvolutionLayerAndReLU(
	.param .u64 .ptr .align 1 ConvolutionLayerAndReLU_param_0,
	.param .u64 .ptr .align 1 ConvolutionLayerAndReLU_param_1,
	.param .u64 .ptr .align 1 ConvolutionLayerAndReLU_param_2
)
{
	.reg .b32 	%r<6>;
	.reg .b64 	%rd<19>;
	.reg .b64 	%fd<77>;

	ld.param.u64 	%rd1, [ConvolutionLayerAndReLU_param_0];
	ld.param.u64 	%rd2, [ConvolutionLayerAndReLU_param_1];
	ld.param.u64 	%rd3, [ConvolutionLayerAndReLU_param_2];
	cvta.to.global.u64 	%rd4, %rd2;
	cvta.to.global.u64 	%rd5, %rd1;
	mov.u32 	%r1, %ctaid.x;
	mov.u32 	%r2, %tid.x;
	mov.u32 	%r3, %tid.y;
	mul.lo.s32 	%r4, %r2, 5;
	mul.lo.s32 	%r5, %r3, 5;
	mul.wide.u32 	%rd6, %r1, 200;
	add.s64 	%rd7, %rd4, %rd6;
	mul.wide.u32 	%rd8, %r4, 800;
	add.s64 	%rd9, %rd5, %rd8;
	mul.wide.u32 	%rd10, %r5, 8;
	add.s64 	%rd11, %rd9, %rd10;
	ld.global.f64 	%fd1, [%rd11];
	ld.global.f64 	%fd2, [%rd7];
	fma.rn.f64 	%fd3, %fd1, %fd2, 0d0000000000000000;
	ld.global.f64 	%fd4, [%rd11+8];
	ld.global.f64 	%fd5, [%rd7+8];
	fma.rn.f64 	%fd6, %fd4, %fd5, %fd3;
	ld.global.f64 	%fd7, [%rd11+16];
	ld.global.f64 	%fd8, [%rd7+16];
	fma.rn.f64 	%fd9, %fd7, %fd8, %fd6;
	ld.global.f64 	%fd10, [%rd11+24];
	ld.global.f64 	%fd11, [%rd7+24];
	fma.rn.f64 	%fd12, %fd10, %fd11, %fd9;
	ld.global.f64 	%fd13, [%rd11+32];
	ld.global.f64 	%fd14, [%rd7+32];
	fma.rn.f64 	%fd15, %fd13, %fd14, %fd12;
	ld.global.f64 	%fd16, [%rd11+800];
	ld.global.f64 	%fd17, [%rd7+40];
	fma.rn.f64 	%fd18, %fd16, %fd17, %fd15;
	ld.global.f64 	%fd19, [%rd11+808];
	ld.global.f64 	%fd20, [%rd7+48];
	fma.rn.f64 	%fd21, %fd19, %fd20, %fd18;
	ld.global.f64 	%fd22, [%rd11+816];
	ld.global.f64 	%fd23, [%rd7+56];
	fma.rn.f64 	%fd24, %fd22, %fd23, %fd21;
	ld.global.f64 	%fd25, [%rd11+824];
	ld.global.f64 	%fd26, [%rd7+64];
	fma.rn.f64 	%fd27, %fd25, %fd26, %fd24;
	ld.global.f64 	%fd28, [%rd11+832];
	ld.global.f64 	%fd29, [%rd7+72];
	fma.rn.f64 	%fd30, %fd28, %fd29, %fd27;
	ld.global.f64 	%fd31, [%rd11+1600];
	ld.global.f64 	%fd32, [%rd7+80];
	fma.rn.f64 	%fd33, %fd31, %fd32, %fd30;
	ld.global.f64 	%fd34, [%rd11+1608];
	ld.global.f64 	%fd35, [%rd7+88];
	fma.rn.f64 	%fd36, %fd34, %fd35, %fd33;
	ld.global.f64 	%fd37, [%rd11+1616];
	ld.global.f64 	%fd38, [%rd7+96];
	fma.rn.f64 	%fd39, %fd37, %fd38, %fd36;
	ld.global.f64 	%fd40, [%rd11+1624];
	ld.global.f64 	%fd41, [%rd7+104];
	fma.rn.f64 	%fd42, %fd40, %fd41, %fd39;
	ld.global.f64 	%fd43, [%rd11+1632];
	ld.global.f64 	%fd44, [%rd7+112];
	fma.rn.f64 	%fd45, %fd43, %fd44, %fd42;
	ld.global.f64 	%fd46, [%rd11+2400];
	ld.global.f64 	%fd47, [%rd7+120];
	fma.rn.f64 	%fd48, %fd46, %fd47, %fd45;
	ld.global.f64 	%fd49, [%rd11+2408];
	ld.global.f64 	%fd50, [%rd7+128];
	fma.rn.f64 	%fd51, %fd49, %fd50, %fd48;
	ld.global.f64 	%fd52, [%rd11+2416];
	ld.global.f64 	%fd53, [%rd7+136];
	fma.rn.f64 	%fd54, %fd52, %fd53, %fd51;
	ld.global.f64 	%fd55, [%rd11+2424];
	ld.global.f64 	%fd56, [%rd7+144];
	fma.rn.f64 	%fd57, %fd55, %fd56, %fd54;
	ld.global.f64 	%fd58, [%rd11+2432];
	ld.global.f64 	%fd59, [%rd7+152];
	fma.rn.f64 	%fd60, %fd58, %fd59, %fd57;
	ld.global.f64 	%fd61, [%rd11+3200];
	ld.global.f64 	%fd62, [%rd7+160];
	fma.rn.f64 	%fd63, %fd61, %fd62, %fd60;
	ld.global.f64 	%fd64, [%rd11+3208];
	ld.global.f64 	%fd65, [%rd7+168];
	fma.rn.f64 	%fd66, %fd64, %fd65, %fd63;
	ld.global.f64 	%fd67, [%rd11+3216];
	ld.global.f64 	%fd68, [%rd7+176];
	fma.rn.f64 	%fd69, %fd67, %fd68, %fd66;
	ld.global.f64 	%fd70, [%rd11+3224];
	ld.global.f64 	%fd71, [%rd7+184];
	fma.rn.f64 	%fd72, %fd70, %fd71, %fd69;
	ld.global.f64 	%fd73, [%rd11+3232];
	ld.global.f64 	%fd74, [%rd7+192];
	fma.rn.f64 	%fd75, %fd73, %fd74, %fd72;
	cvta.to.global.u64 	%rd12, %rd3;
	max.f64 	%fd76, %fd75, 0d0000000000000000;
	mul.wide.u32 	%rd13, %r1, 3200;
	add.s64 	%rd14, %rd12, %rd13;
	mul.wide.u32 	%rd15, %r2, 160;
	add.s64 	%rd16, %rd14, %rd15;
	mul.wide.u32 	%rd17, %r3, 8;
	add.s64 	%rd18, %rd16, %rd17;
	st.global.f64 	[%rd18], %fd76;
	ret;

}


// ===== COMPILED SASS (sm_100) =====

	.target	sm_100

	.elftype	@"ET_EXEC"


//--------------------- .note.nv.tkinfo           --------------------------
	.section	.note.nv.tkinfo,"",@"SHT_NOTE"
	.sectionflags	@"SHF_NOTE_NV_TKINFO"
	.tkinfo
        /*0018*/ 	.word	0x00000002
        /*0030*/ 	.string	""
        /*0030*/ 	.string	"ptxas"
        /*0030*/ 	.string	"Cuda compilation tools, release 13.0, V13.0.88"
        /*0030*/ 	.string	"Build cuda_13.0.r13.0/compiler.36424714_0"
        /*0030*/ 	.string	"-arch sm_100 -m 64 "



//--------------------- .note.nv.cuinfo           --------------------------
	.section	.note.nv.cuinfo,"",@"SHT_NOTE"
	.sectionflags	@"SHF_NOTE_NV_CUINFO"
        /*0018*/ 	.short	0x0002
        /*001a*/ 	.short	0x0064
        /*001c*/ 	.short	0x0082
	.zero		2


//--------------------- .nv.info                  --------------------------
	.section	.nv.info,"",@"SHT_CUDA_INFO"
	.align	4


	//----- nvinfo : EIATTR_REGCOUNT
	.align		4
        /*0000*/ 	.byte	0x04, 0x2f
        /*0002*/ 	.short	(.L_1 - .L_0)
	.align		4
.L_0:
        /*0004*/ 	.word	index@(OutputLayer)
        /*0008*/ 	.word	0x0000001e


	//----- nvinfo : EIATTR_FRAME_SIZE
	.align		4
.L_1:
        /*000c*/ 	.byte	0x04, 0x11
        /*000e*/ 	.short	(.L_3 - .L_2)
	.align		4
.L_2:
        /*0010*/ 	.word	index@(OutputLayer)
        /*0014*/ 	.word	0x00000000


	//----- nvinfo : EIATTR_REGCOUNT
	.align		4
.L_3:
        /*0018*/ 	.byte	0x04, 0x2f
        /*001a*/ 	.short	(.L_5 - .L_4)
	.align		4
.L_4:
        /*001c*/ 	.word	index@(ConvolutionLayerAndReLU)
        /*0020*/ 	.word	0x00000020


	//----- nvinfo : EIATTR_FRAME_SIZE
	.align		4
.L_5:
        /*0024*/ 	.byte	0x04, 0x11
        /*0026*/ 	.short	(.L_7 - .L_6)
	.align		4
.L_6:
        /*0028*/ 	.word	index@(ConvolutionLayerAndReLU)
        /*002c*/ 	.word	0x00000000


	//----- nvinfo : EIATTR_MIN_STACK_SIZE
	.align		4
.L_7:
        /*0030*/ 	.byte	0x04, 0x12
        /*0032*/ 	.short	(.L_9 - .L_8)
	.align		4
.L_8:
        /*0034*/ 	.word	index@(ConvolutionLayerAndReLU)
        /*0038*/ 	.word	0x00000000


	//----- nvinfo : EIATTR_MIN_STACK_SIZE
	.align		4
.L_9:
        /*003c*/ 	.byte	0x04, 0x12
        /*003e*/ 	.short	(.L_11 - .L_10)
	.align		4
.L_10:
        /*0040*/ 	.word	index@(OutputLayer)
        /*0044*/ 	.word	0x00000000
.L_11:


//--------------------- .nv.compat                --------------------------
	.section	.nv.compat,"",@"SHT_CUDA_COMPAT_INFO"
	.align	4
        /*0000*/ 	.byte	0x02, 0x09, 0x00, 0x00, 0x02, 0x02, 0x01, 0x00, 0x02, 0x05, 0x05, 0x00, 0x03, 0x07, 0x01, 0x01
        /*0010*/ 	.byte	0x02, 0x03, 0x00, 0x00, 0x02, 0x06, 0x01, 0x00, 0x04, 0x0b, 0x08, 0x00, 0x01, 0x00, 0x00, 0x00
        /*0020*/ 	.byte	0x00, 0x00, 0x00, 0x00


//--------------------- .nv.info.ConvolutionLayerAndReLU --------------------------
	.section	.nv.info.ConvolutionLayerAndReLU,"",@"SHT_CUDA_INFO"
	.sectionflags	@""
	.align	4


	//----- nvinfo : EIATTR_CUDA_API_VERSION
	.align		4
        /*0000*/ 	.byte	0x04, 0x37
        /*0002*/ 	.short	(.L_13 - .L_12)
.L_12:
        /*0004*/ 	.word	0x00000082


	//----- nvinfo : EIATTR_KPARAM_INFO
	.align		4
.L_13:
        /*0008*/ 	.byte	0x04, 0x17
        /*000a*/ 	.short	(.L_15 - .L_14)
.L_14:
        /*000c*/ 	.word	0x00000000
        /*0010*/ 	.short	0x0002
        /*0012*/ 	.short	0x0010
        /*0014*/ 	.byte	0x00, 0xf5, 0x21, 0x00


	//----- nvinfo : EIATTR_KPARAM_INFO
	.align		4
.L_15:
        /*0018*/ 	.byte	0x04, 0x17
        /*001a*/ 	.short	(.L_17 - .L_16)
.L_16:
        /*001c*/ 	.word	0x00000000
        /*0020*/ 	.short	0x0001
        /*0022*/ 	.short	0x0008
        /*0024*/ 	.byte	0x00, 0xf5, 0x21, 0x00


	//----- nvinfo : EIATTR_KPARAM_INFO
	.align		4
.L_17:
        /*0028*/ 	.byte	0x04, 0x17
        /*002a*/ 	.short	(.L_19 - .L_18)
.L_18:
        /*002c*/ 	.word	0x00000000
        /*0030*/ 	.short	0x0000
        /*0032*/ 	.short	0x0000
        /*0034*/ 	.byte	0x00, 0xf5, 0x21, 0x00


	//----- nvinfo : EIATTR_SPARSE_MMA_MASK
	.align		4
.L_19:
        /*0038*/ 	.byte	0x03, 0x50
        /*003a*/ 	.short	0x0000


	//----- nvinfo : EIATTR_MAXREG_COUNT
	.align		4
        /*003c*/ 	.byte	0x03, 0x1b
        /*003e*/ 	.short	0x00ff


	//----- nvinfo : EIATTR_MERCURY_ISA_VERSION
	.align		4
        /*0040*/ 	.byte	0x03, 0x5f
        /*0042*/ 	.short	0x0101


	//----- nvinfo : EIATTR_VRC_CTA_INIT_COUNT
	.align		4
        /*0044*/ 	.byte	0x02, 0x4a
	.zero		1
	.zero		1


	//----- nvinfo : EIATTR_EXIT_INSTR_OFFSETS
	.align		4
        /*0048*/ 	.byte	0x04, 0x1c
        /*004a*/ 	.short	(.L_21 - .L_20)


	//   ....[0]....
.L_20:
        /*004c*/ 	.word	0x00000650


	//----- nvinfo : EIATTR_CBANK_PARAM_SIZE
	.align		4
.L_21:
        /*0050*/ 	.byte	0x03, 0x19
        /*0052*/ 	.short	0x0018


	//----- nvinfo : EIATTR_PARAM_CBANK
	.align		4
        /*0054*/ 	.byte	0x04, 0x0a
        /*0056*/ 	.short	(.L_23 - .L_22)
	.align		4
.L_22:
        /*0058*/ 	.word	index@(.nv.constant0.ConvolutionLayerAndReLU)
        /*005c*/ 	.short	0x0380
        /*005e*/ 	.short	0x0018


	//----- nvinfo : EIATTR_SW_WAR
	.align		4
.L_23:
        /*0060*/ 	.byte	0x04, 0x36
        /*0062*/ 	.short	(.L_25 - .L_24)
.L_24:
        /*0064*/ 	.word	0x00000008
.L_25:


//--------------------- .nv.info.OutputLayer      --------------------------
	.section	.nv.info.OutputLayer,"",@"SHT_CUDA_INFO"
	.sectionflags	@""
	.align	4


	//----- nvinfo : EIATTR_CUDA_API_VERSION
	.align		4
        /*0000*/ 	.byte	0x04, 0x37
        /*0002*/ 	.short	(.L_27 - .L_26)
.L_26:
        /*0004*/ 	.word	0x00000082


	//----- nvinfo : EIATTR_KPARAM_INFO
	.align		4
.L_27:
        /*0008*/ 	.byte	0x04, 0x17
        /*000a*/ 	.short	(.L_29 - .L_28)
.L_28:
        /*000c*/ 	.word	0x00000000
        /*0010*/ 	.short	0x0002
        /*0012*/ 	.short	0x0010
        /*0014*/ 	.byte	0x00, 0xf5, 0x21, 0x00


	//----- nvinfo : EIATTR_KPARAM_INFO
	.align		4
.L_29:
        /*0018*/ 	.byte	0x04, 0x17
        /*001a*/ 	.short	(.L_31 - .L_30)
.L_30:
        /*001c*/ 	.word	0x00000000
        /*0020*/ 	.short	0x0001
        /*0022*/ 	.short	0x0008
        /*0024*/ 	.byte	0x00, 0xf5, 0x21, 0x00


	//----- nvinfo : EIATTR_KPARAM_INFO
	.align		4
.L_31:
        /*0028*/ 	.byte	0x04, 0x17
        /*002a*/ 	.short	(.L_33 - .L_32)
.L_32:
        /*002c*/ 	.word	0x00000000
        /*0030*/ 	.short	0x0000
        /*0032*/ 	.short	0x0000
        /*0034*/ 	.byte	0x00, 0xf5, 0x21, 0x00


	//----- nvinfo : EIATTR_SPARSE_MMA_MASK
	.align		4
.L_33:
        /*0038*/ 	.byte	0x03, 0x50
        /*003a*/ 	.short	0x0000


	//----- nvinfo : EIATTR_MAXREG_COUNT
	.align		4
        /*003c*/ 	.byte	0x03, 0x1b
        /*003e*/ 	.short	0x00ff


	//----- nvinfo : EIATTR_MERCURY_ISA_VERSION
	.align		4
        /*0040*/ 	.byte	0x03, 0x5f
        /*0042*/ 	.short	0x0101


	//----- nvinfo : EIATTR_VRC_CTA_INIT_COUNT
	.align		4
        /*0044*/ 	.byte	0x02, 0x4a
	.zero		1
	.zero		1


	//----- nvinfo : EIATTR_EXIT_INSTR_OFFSETS
	.align		4
        /*0048*/ 	.byte	0x04, 0x1c
        /*004a*/ 	.short	(.L_35 - .L_34)


	//   ....[0]....
.L_34:
        /*004c*/ 	.word	0x00001840


	//----- nvinfo : EIATTR_CBANK_PARAM_SIZE
	.align		4
.L_35:
        /*0050*/ 	.byte	0x03, 0x19
        /*0052*/ 	.short	0x0018


	//----- nvinfo : EIATTR_PARAM_CBANK
	.align		4
        /*0054*/ 	.byte	0x04, 0x0a
        /*0056*/ 	.short	(.L_37 - .L_36)
	.align		4
.L_36:
        /*0058*/ 	.word	index@(.nv.constant0.OutputLayer)
        /*005c*/ 	.short	0x0380
        /*005e*/ 	.short	0x0018


	//----- nvinfo : EIATTR_SW_WAR
	.align		4
.L_37:
        /*0060*/ 	.byte	0x04, 0x36
        /*0062*/ 	.short	(.L_39 - .L_38)
.L_38:
        /*0064*/ 	.word	0x00000008
.L_39:


//--------------------- .nv.callgraph             --------------------------
	.section	.nv.callgraph,"",@"SHT_CUDA_CALLGRAPH"
	.align	4
	.sectionentsize	8
	.align		4
        /*0000*/ 	.word	0x00000000
	.align		4
        /*0004*/ 	.word	0xffffffff
	.align		4
        /*0008*/ 	.word	0x00000000
	.align		4
        /*000c*/ 	.word	0xfffffffe
	.align		4
        /*0010*/ 	.word	0x00000000
	.align		4
        /*0014*/ 	.word	0xfffffffd
	.align		4
        /*0018*/ 	.word	0x00000000
	.align		4
        /*001c*/ 	.word	0xfffffffc


//--------------------- .text.ConvolutionLayerAndReLU --------------------------
	.section	.text.ConvolutionLayerAndReLU,"ax",@progbits
	.align	128
        .global         ConvolutionLayerAndReLU
        .type           ConvolutionLayerAndReLU,@function
        .size           ConvolutionLayerAndReLU,(.L_x_2 - ConvolutionLayerAndReLU)
        .other          ConvolutionLayerAndReLU,@"STO_CUDA_ENTRY STV_DEFAULT"
ConvolutionLayerAndReLU:
.text.ConvolutionLayerAndReLU:
[----:B------:R-:W-:Y:S01]  /*0000*/  LDC R1, c[0x0][0x37c] ;  /* 0x0000df00ff017b82 */ /* 0x000fe20000000800 */
[----:B------:R-:W0:Y:S07]  /*0010*/  S2R R0, SR_TID.X ;  /* 0x0000000000007919 */ /* 0x000e2e0000002100 */
[----:B------:R-:W1:Y:S01]  /*0020*/  LDC.64 R6, c[0x0][0x380] ;  /* 0x0000e000ff067b82 */ /* 0x000e620000000a00 */
[----:B------:R-:W2:Y:S01]  /*0030*/  LDCU.64 UR4, c[0x0][0x358] ;  /* 0x00006b00ff0477ac */ /* 0x000ea20008000a00 */
[----:B------:R-:W3:Y:S01]  /*0040*/  S2R R18, SR_TID.Y ;  /* 0x0000000000127919 */ /* 0x000ee20000002200 */
[----:B------:R-:W4:Y:S05]  /*0050*/  S2R R19, SR_CTAID.X ;  /* 0x0000000000137919 */ /* 0x000f2a0000002500 */
[----:B------:R-:W4:Y:S01]  /*0060*/  LDC.64 R8, c[0x0][0x388] ;  /* 0x0000e200ff087b82 */ /* 0x000f220000000a00 */
[----:B0-----:R-:W-:-:S04]  /*0070*/  IMAD R3, R0, 0x5, RZ ;  /* 0x0000000500037824 */ /* 0x001fc800078e02ff */
[----:B-1----:R-:W-:-:S04]  /*0080*/  IMAD.WIDE.U32 R6, R3, 0x320, R6 ;  /* 0x0000032003067825 */ /* 0x002fc800078e0006 */
[----:B---3--:R-:W-:Y:S02]  /*0090*/  IMAD R3, R18, 0x5, RZ ;  /* 0x0000000512037824 */ /* 0x008fe400078e02ff */
[----:B----4-:R-:W-:-:S04]  /*00a0*/  IMAD.WIDE.U32 R8, R19, 0xc8, R8 ;  /* 0x000000c813087825 */ /* 0x010fc800078e0008 */
[----:B------:R-:W-:Y:S01]  /*00b0*/  IMAD.WIDE.U32 R6, R3, 0x8, R6 ;  /* 0x0000000803067825 */ /* 0x000fe200078e0006 */
[----:B--2---:R-:W2:Y:S04]  /*00c0*/  LDG.E.64 R16, desc[UR4][R8.64] ;  /* 0x0000000408107981 */ /* 0x004ea8000c1e1b00 */
[----:B------:R-:W2:Y:S04]  /*00d0*/  LDG.E.64 R14, desc[UR4][R6.64] ;  /* 0x00000004060e7981 */ /* 0x000ea8000c1e1b00 */
[----:B------:R-:W3:Y:S04]  /*00e0*/  LDG.E.64 R10, desc[UR4][R8.64+0x8] ;  /* 0x00000804080a7981 */ /* 0x000ee8000c1e1b00 */
[----:B------:R-:W3:Y:S04]  /*00f0*/  LDG.E.64 R12, desc[UR4][R6.64+0x8] ;  /* 0x00000804060c7981 */ /* 0x000ee8000c1e1b00 */
[----:B------:R-:W4:Y:S04]  /*0100*/  LDG.E.64 R2, desc[UR4][R8.64+0x10] ;  /* 0x0000100408027981 */ /* 0x000f28000c1e1b00 */
[----:B------:R-:W4:Y:S04]  /*0110*/  LDG.E.64 R4, desc[UR4][R6.64+0x10] ;  /* 0x0000100406047981 */ /* 0x000f28000c1e1b00 */
[----:B------:R-:W5:Y:S04]  /*0120*/  LDG.E.64 R20, desc[UR4][R8.64+0x18] ;  /* 0x0000180408147981 */ /* 0x000f68000c1e1b00 */
[----:B------:R-:W5:Y:S04]  /*0130*/  LDG.E.64 R22, desc[UR4][R6.64+0x18] ;  /* 0x0000180406167981 */ /* 0x000f68000c1e1b00 */
[----:B------:R-:W5:Y:S04]  /*0140*/  LDG.E.64 R26, desc[UR4][R8.64+0xc0] ;  /* 0x0000c004081a7981 */ /* 0x000f68000c1e1b00 */
[----:B------:R-:W5:Y:S01]  /*0150*/  LDG.E.64 R28, desc[UR4][R6.64+0xca0] ;  /* 0x000ca004061c7981 */ /* 0x000f62000c1e1b00 */
[----:B--2---:R-:W-:-:S03]  /*0160*/  DFMA R24, R14, R16, RZ ;  /* 0x000000100e18722b */ /* 0x004fc600000000ff */
[----:B------:R-:W2:Y:S04]  /*0170*/  LDG.E.64 R14, desc[UR4][R8.64+0x20] ;  /* 0x00002004080e7981 */ /* 0x000ea8000c1e1b00 */
[----:B------:R-:W2:Y:S01]  /*0180*/  LDG.E.64 R16, desc[UR4][R6.64+0x20] ;  /* 0x0000200406107981 */ /* 0x000ea2000c1e1b00 */
[----:B---3--:R-:W-:-:S03]  /*0190*/  DFMA R24, R12, R10, R24 ;  /* 0x0000000a0c18722b */ /* 0x008fc60000000018 */
[----:B------:R-:W3:Y:S04]  /*01a0*/  LDG.E.64 R10, desc[UR4][R8.64+0x28] ;  /* 0x00002804080a7981 */ /* 0x000ee8000c1e1b00 */
[----:B------:R-:W3:Y:S01]  /*01b0*/  LDG.E.64 R12, desc[UR4][R6.64+0x320] ;  /* 0x00032004060c7981 */ /* 0x000ee2000c1e1b00 */
[----:B----4-:R-:W-:-:S03]  /*01c0*/  DFMA R24, R4, R2, R24 ;  /* 0x000000020418722b */ /* 0x010fc60000000018 */
[----:B------:R-:W4:Y:S04]  /*01d0*/  LDG.E.64 R2, desc[UR4][R8.64+0x30] ;  /* 0x0000300408027981 */ /* 0x000f28000c1e1b00 */
[----:B------:R-:W4:Y:S01]  /*01e0*/  LDG.E.64 R4, desc[UR4][R6.64+0x328] ;  /* 0x0003280406047981 */ /* 0x000f22000c1e1b00 */
[----:B-----5:R-:W-:-:S03]  /*01f0*/  DFMA R24, R22, R20, R24 ;  /* 0x000000141618722b */ /* 0x020fc60000000018 */
[----:B------:R-:W5:Y:S04]  /*0200*/  LDG.E.64 R20, desc[UR4][R8.64+0x38] ;  /* 0x0000380408147981 */ /* 0x000f68000c1e1b00 */
[----:B------:R-:W5:Y:S01]  /*0210*/  LDG.E.64 R22, desc[UR4][R6.64+0x330] ;  /* 0x0003300406167981 */ /* 0x000f62000c1e1b00 */
[----:B--2---:R-:W-:-:S03]  /*0220*/  DFMA R24, R16, R14, R24 ;  /* 0x0000000e1018722b */ /* 0x004fc60000000018 */
        /* <DEDUP_REMOVED lines=47> */
[----:B--2---:R-:W-:-:S08]  /*0520*/  DFMA R14, R16, R14, R22 ;  /* 0x0000000e100e722b */ /* 0x004fd00000000016 */
[----:B---3--:R-:W-:-:S08]  /*0530*/  DFMA R10, R10, R12, R14 ;  /* 0x0000000c0a0a722b */ /* 0x008fd0000000000e */
[----:B----4-:R-:W-:Y:S01]  /*0540*/  DFMA R2, R2, R4, R10 ;  /* 0x000000040202722b */ /* 0x010fe2000000000a */
[----:B------:R-:W0:Y:S07]  /*0550*/  LDC.64 R4, c[0x0][0x390] ;  /* 0x0000e400ff047b82 */ /* 0x000e2e0000000a00 */
[----:B-----5:R-:W-:-:S08]  /*0560*/  DFMA R2, R24, R20, R2 ;  /* 0x000000141802722b */ /* 0x020fd00000000002 */
[----:B------:R-:W-:-:S08]  /*0570*/  DFMA R2, R28, R26, R2 ;  /* 0x0000001a1c02722b */ /* 0x000fd00000000002 */
[----:B------:R-:W-:Y:S01]  /*0580*/  DSETP.MAX.AND P0, P1, RZ, R2, PT ;  /* 0x00000002ff00722a */ /* 0x000fe2000390f000 */
[----:B0-----:R-:W-:Y:S01]  /*0590*/  IMAD.WIDE.U32 R4, R19, 0xc80, R4 ;  /* 0x00000c8013047825 */ /* 0x001fe200078e0004 */
[----:B------:R-:W-:-:S03]  /*05a0*/  MOV R7, R2 ;  /* 0x0000000200077202 */ /* 0x000fc60000000f00 */
[----:B------:R-:W-:Y:S01]  /*05b0*/  HFMA2 R2, -RZ, RZ, 0, 0 ;  /* 0x00000000ff027431 */ /* 0x000fe200000001ff */
[----:B------:R-:W-:Y:S02]  /*05c0*/  MOV R10, RZ ;  /* 0x000000ff000a7202 */ /* 0x000fe40000000f00 */
[----:B------:R-:W-:Y:S01]  /*05d0*/  MOV R9, R3 ;  /* 0x0000000300097202 */ /* 0x000fe20000000f00 */
[----:B------:R-:W-:-:S03]  /*05e0*/  IMAD.WIDE.U32 R4, R0, 0xa0, R4 ;  /* 0x000000a000047825 */ /* 0x000fc600078e0004 */
[----:B------:R-:W-:Y:S02]  /*05f0*/  FSEL R11, R10, R9, P0 ;  /* 0x000000090a0b7208 */ /* 0x000fe40000000000 */
[----:B------:R-:W-:Y:S01]  /*0600*/  @P1 LOP3.LUT R11, R9, 0x80000, RZ, 0xfc, !PT ;  /* 0x00080000090b1812 */ /* 0x000fe200078efcff */
[----:B------:R-:W-:Y:S01]  /*0610*/  IMAD.WIDE.U32 R4, R18, 0x8, R4 ;  /* 0x0000000812047825 */ /* 0x000fe200078e0004 */
[----:B------:R-:W-:Y:S02]  /*0620*/  SEL R2, R2, R7, P0 ;  /* 0x0000000702027207 */ /* 0x000fe40000000000 */
[----:B------:R-:W-:-:S05]  /*0630*/  MOV R3, R11 ;  /* 0x0000000b00037202 */ /* 0x000fca0000000f00 */
[----:B------:R-:W-:Y:S01]  /*0640*/  STG.E.64 desc[UR4][R4.64], R2 ;  /* 0x0000000204007986 */ /* 0x000fe2000c101b04 */
[----:B------:R-:W-:Y:S05]  /*0650*/  EXIT ;  /* 0x000000000000794d */ /* 0x000fea0003800000 */
.L_x_0:
[----:B------:R-:W-:-:S00]  /*0660*/  BRA `(.L_x_0) ;  /* 0xfffffffc00fc7947 */ /* 0x000fc0000383ffff */
[----:B------:R-:W-:-:S00]  /*0670*/  NOP ;  /* 0x0000000000007918 */ /* 0x000fc00000000000 */
        /* <DEDUP_REMOVED lines=8> */
.L_x_2:


//--------------------- .text.OutputLayer         --------------------------
	.section	.text.OutputLayer,"ax",@progbits
	.align	128
        .global         OutputLayer
        .type           OutputLayer,@function
        .size           OutputLayer,(.L_x_3 - OutputLayer)
        .other          OutputLayer,@"STO_CUDA_ENTRY STV_DEFAULT"
OutputLayer:
.text.OutputLayer:
[----:B------:R-:W-:Y:S01]  /*0000*/  LDC R1, c[0x0][0x37c] ;  /* 0x0000df00ff017b82 */ /* 0x000fe20000000800 */
[----:B------:R-:W0:Y:S07]  /*0010*/  S2R R0, SR_CTAID.X ;  /* 0x0000000000007919 */ /* 0x000e2e0000002500 */
[----:B------:R-:W0:Y:S01]  /*0020*/  LDC.64 R6, c[0x0][0x388] ;  /* 0x0000e200ff067b82 */ /* 0x000e220000000a00 */
[----:B------:R-:W1:Y:S01]  /*0030*/  LDCU.64 UR4, c[0x0][0x358] ;  /* 0x00006b00ff0477ac */ /* 0x000e620008000a00 */
[----:B------:R-:W2:Y:S06]  /*0040*/  S2R R3, SR_TID.X ;  /* 0x0000000000037919 */ /* 0x000eac0000002100 */
[----:B------:R-:W3:Y:S01]  /*0050*/  LDC.64 R4, c[0x0][0x380] ;  /* 0x0000e000ff047b82 */ /* 0x000ee20000000a00 */
[----:B0-----:R-:W-:-:S04]  /*0060*/  IMAD.WIDE.U32 R6, R0, 0x7d00, R6 ;  /* 0x00007d0000067825 */ /* 0x001fc800078e0006 */
[----:B--2---:R-:W-:-:S04]  /*0070*/  IMAD R3, R3, 0x7d, RZ ;  /* 0x0000007d03037824 */ /* 0x004fc800078e02ff */
[----:B------:R-:W-:-:S04]  /*0080*/  IMAD.WIDE.U32 R6, R3, 0x8, R6 ;  /* 0x0000000803067825 */ /* 0x000fc800078e0006 */
[----:B---3--:R-:W-:Y:S01]  /*0090*/  IMAD.WIDE.U32 R4, R3, 0x8, R4 ;  /* 0x0000000803047825 */ /* 0x008fe200078e0004 */
[----:B-1----:R-:W2:Y:S04]  /*00a0*/  LDG.E.64 R16, desc[UR4][R6.64] ;  /* 0x0000000406107981 */ /* 0x002ea8000c1e1b00 */
[----:B------:R-:W2:Y:S04]  /*00b0*/  LDG.E.64 R14, desc[UR4][R4.64] ;  /* 0x00000004040e7981 */ /* 0x000ea8000c1e1b00 */
[----:B------:R-:W3:Y:S04]  /*00c0*/  LDG.E.64 R22, desc[UR4][R6.64+0x8] ;  /* 0x0000080406167981 */ /* 0x000ee8000c1e1b00 */
[----:B------:R-:W3:Y:S04]  /*00d0*/  LDG.E.64 R20, desc[UR4][R4.64+0x8] ;  /* 0x0000080404147981 */ /* 0x000ee8000c1e1b00 */
[----:B------:R-:W4:Y:S04]  /*00e0*/  LDG.E.64 R10, desc[UR4][R6.64+0x10] ;  /* 0x00001004060a7981 */ /* 0x000f28000c1e1b00 */
[----:B------:R-:W4:Y:S04]  /*00f0*/  LDG.E.64 R12, desc[UR4][R4.64+0x10] ;  /* 0x00001004040c7981 */ /* 0x000f28000c1e1b00 */
        /* <DEDUP_REMOVED lines=362> */
[----:B------:R-:W5:Y:S04]  /*17a0*/  LDG.E.64 R2, desc[UR4][R4.64+0x3d8] ;  /* 0x0003d80404027981 */ /* 0x000f68000c1e1b00 */
[----:B------:R-:W5:Y:S01]  /*17b0*/  LDG.E.64 R22, desc[UR4][R6.64+0x3e0] ;  /* 0x0003e00406167981 */ /* 0x000f62000c1e1b00 */
[----:B--2---:R-:W-:Y:S01]  /*17c0*/  DFMA R14, R14, R16, R26 ;  /* 0x000000100e0e722b */ /* 0x004fe2000000001a */
[----:B------:R-:W0:Y:S07]  /*17d0*/  LDC.64 R16, c[0x0][0x390] ;  /* 0x0000e400ff107b82 */ /* 0x000e2e0000000a00 */
[----:B---3--:R-:W-:-:S08]  /*17e0*/  DFMA R14, R18, R20, R14 ;  /* 0x00000014120e722b */ /* 0x008fd0000000000e */
[----:B----4-:R-:W-:-:S08]  /*17f0*/  DFMA R10, R12, R10, R14 ;  /* 0x0000000a0c0a722b */ /* 0x010fd0000000000e */
[----:B-----5:R-:W-:Y:S01]  /*1800*/  DFMA R2, R2, R8, R10 ;  /* 0x000000080202722b */ /* 0x020fe2000000000a */
[----:B0-----:R-:W-:-:S07]  /*1810*/  IMAD.WIDE.U32 R8, R0, 0x8, R16 ;  /* 0x0000000800087825 */ /* 0x001fce00078e0010 */
[----:B------:R-:W-:-:S07]  /*1820*/  DFMA R2, R24, R22, R2 ;  /* 0x000000161802722b */ /* 0x000fce0000000002 */
[----:B------:R-:W-:Y:S01]  /*1830*/  REDG.E.ADD.F64.RN.STRONG.GPU desc[UR4][R8.64], R2 ;  /* 0x00000002080079a6 */ /* 0x000fe2000c12ff04 */
[----:B------:R-:W-:Y:S05]  /*1840*/  EXIT ;  /* 0x000000000000794d */ /* 0x000fea0003800000 */
.L_x_1:
        /* <DEDUP_REMOVED lines=11> */
.L_x_3:


//--------------------- .nv.shared.reserved.0     --------------------------
	.section	.nv.shared.reserved.0,"aw",@nobits
	.weak		__nv_reservedSMEM_offset_0_alias
	.size		__nv_reservedSMEM_offset_0_alias, 0, 64
	.other		__nv_reservedSMEM_offset_0_alias,@"STO_CUDA_RESERVED_SHARED STV_DEFAULT"
__nv_reservedSMEM_offset_0_alias:
	.zero		0
	.zero		64


//--------------------- .nv.constant0.ConvolutionLayerAndReLU --------------------------
	.section	.nv.constant0.ConvolutionLayerAndReLU,"a",@progbits
	.sectionflags	@""
	.align	4
.nv.constant0.ConvolutionLayerAndReLU:
	.zero		920


//--------------------- .nv.constant0.OutputLayer --------------------------
	.section	.nv.constant0.OutputLayer,"a",@progbits
	.sectionflags	@""
	.align	4
.nv.constant0.OutputLayer:
	.zero		920


//--------------------- SYMBOLS --------------------------

	.type		.nv.reservedSmem.offset0,@object
	.size		.nv.reservedSmem.offset0,0x4
